//
// Generated by NVIDIA NVVM Compiler
//
// Compiler Build ID: CL-36424714
// Cuda compilation tools, release 13.0, V13.0.88
// Based on NVVM 20.0.0
//

.version 9.0
.target sm_100
.address_size 64

	// .globl	_Z17convertFp32ToFp16P6__halfPfi

.visible .entry _Z17convertFp32ToFp16P6__halfPfi(
	.param .u64 .ptr .align 1 _Z17convertFp32ToFp16P6__halfPfi_param_0,
	.param .u64 .ptr .align 1 _Z17convertFp32ToFp16P6__halfPfi_param_1,
	.param .u32 _Z17convertFp32ToFp16P6__halfPfi_param_2
)
{
	.reg .pred 	%p<2>;
	.reg .b16 	%rs<2>;
	.reg .b32 	%r<6>;
	.reg .b32 	%f<2>;
	.reg .b64 	%rd<9>;

	ld.param.u64 	%rd1, [_Z17convertFp32ToFp16P6__halfPfi_param_0];
	ld.param.u64 	%rd2, [_Z17convertFp32ToFp16P6__halfPfi_param_1];
	ld.param.u32 	%r2, [_Z17convertFp32ToFp16P6__halfPfi_param_2];
	mov.u32 	%r3, %ntid.x;
	mov.u32 	%r4, %ctaid.x;
	mov.u32 	%r5, %tid.x;
	mad.lo.s32 	%r1, %r3, %r4, %r5;
	setp.ge.s32 	%p1, %r1, %r2;
	@%p1 bra 	$L__BB0_2;
	cvta.to.global.u64 	%rd3, %rd2;
	cvta.to.global.u64 	%rd4, %rd1;
	mul.wide.s32 	%rd5, %r1, 2;
	add.s64 	%rd6, %rd4, %rd5;
	mul.wide.s32 	%rd7, %r1, 4;
	add.s64 	%rd8, %rd3, %rd7;
	ld.global.f32 	%f1, [%rd8];
	// begin inline asm
	{  cvt.rn.f16.f32 %rs1, %f1;}

	// end inline asm
	st.global.u16 	[%rd6], %rs1;
$L__BB0_2:
	ret;

}
	// .globl	_Z15condition_equalPfS_
.visible .entry _Z15condition_equalPfS_(
	.param .u64 .ptr .align 1 _Z15condition_equalPfS__param_0,
	.param .u64 .ptr .align 1 _Z15condition_equalPfS__param_1
)
{
	.reg .pred 	%p<2>;
	.reg .b32 	%r<6>;
	.reg .b32 	%f<6>;
	.reg .b64 	%rd<8>;

	ld.param.u64 	%rd1, [_Z15condition_equalPfS__param_0];
	ld.param.u64 	%rd2, [_Z15condition_equalPfS__param_1];
	cvta.to.global.u64 	%rd3, %rd2;
	cvta.to.global.u64 	%rd4, %rd1;
	mov.u32 	%r1, %ctaid.x;
	mov.u32 	%r2, %ntid.x;
	mov.u32 	%r3, %tid.x;
	mad.lo.s32 	%r4, %r1, %r2, %r3;
	mul.wide.s32 	%rd5, %r4, 4;
	add.s64 	%rd6, %rd4, %rd5;
	ld.global.f32 	%f1, [%rd6];
	add.f32 	%f2, %f1, 0fBF800000;
	abs.f32 	%f3, %f2;
	cvt.rpi.f32.f32 	%f4, %f3;
	cvt.rzi.s32.f32 	%r5, %f4;
	setp.eq.s32 	%p1, %r5, 0;
	selp.f32 	%f5, 0f3F800000, 0f00000000, %p1;
	add.s64 	%rd7, %rd3, %rd5;
	st.global.f32 	[%rd7], %f5;
	ret;

}
	// .globl	_Z21condition_greaterthanPfS_
.visible .entry _Z21condition_greaterthanPfS_(
	.param .u64 .ptr .align 1 _Z21condition_greaterthanPfS__param_0,
	.param .u64 .ptr .align 1 _Z21condition_greaterthanPfS__param_1
)
{
	.reg .pred 	%p<2>;
	.reg .b32 	%r<6>;
	.reg .b32 	%f<7>;
	.reg .b64 	%rd<8>;

	ld.param.u64 	%rd1, [_Z21condition_greaterthanPfS__param_0];
	ld.param.u64 	%rd2, [_Z21condition_greaterthanPfS__param_1];
	cvta.to.global.u64 	%rd3, %rd2;
	cvta.to.global.u64 	%rd4, %rd1;
	mov.u32 	%r1, %ctaid.x;
	mov.u32 	%r2, %ntid.x;
	mov.u32 	%r3, %tid.x;
	mad.lo.s32 	%r4, %r1, %r2, %r3;
	mul.wide.s32 	%rd5, %r4, 4;
	add.s64 	%rd6, %rd4, %rd5;
	ld.global.f32 	%f1, [%rd6];
	add.f32 	%f2, %f1, 0fBF800000;
	cvt.rpi.f32.f32 	%f3, %f2;
	abs.f32 	%f4, %f3;
	add.f32 	%f5, %f3, %f4;
	cvt.rzi.s32.f32 	%r5, %f5;
	setp.ne.s32 	%p1, %r5, 0;
	selp.f32 	%f6, 0f3F800000, 0f00000000, %p1;
	add.s64 	%rd7, %rd3, %rd5;
	st.global.f32 	[%rd7], %f6;
	ret;

}
	// .globl	_Z18condition_lessthanPfS_
.visible .entry _Z18condition_lessthanPfS_(
	.param .u64 .ptr .align 1 _Z18condition_lessthanPfS__param_0,
	.param .u64 .ptr .align 1 _Z18condition_lessthanPfS__param_1
)
{
	.reg .pred 	%p<2>;
	.reg .b32 	%r<6>;
	.reg .b32 	%f<7>;
	.reg .b64 	%rd<8>;

	ld.param.u64 	%rd1, [_Z18condition_lessthanPfS__param_0];
	ld.param.u64 	%rd2, [_Z18condition_lessthanPfS__param_1];
	cvta.to.global.u64 	%rd3, %rd2;
	cvta.to.global.u64 	%rd4, %rd1;
	mov.u32 	%r1, %ctaid.x;
	mov.u32 	%r2, %ntid.x;
	mov.u32 	%r3, %tid.x;
	mad.lo.s32 	%r4, %r1, %r2, %r3;
	mul.wide.s32 	%rd5, %r4, 4;
	add.s64 	%rd6, %rd4, %rd5;
	ld.global.f32 	%f1, [%rd6];
	add.f32 	%f2, %f1, 0fBF800000;
	cvt.rmi.f32.f32 	%f3, %f2;
	abs.f32 	%f4, %f3;
	sub.f32 	%f5, %f3, %f4;
	cvt.rzi.s32.f32 	%r5, %f5;
	setp.ne.s32 	%p1, %r5, 0;
	selp.f32 	%f6, 0f3F800000, 0f00000000, %p1;
	add.s64 	%rd7, %rd3, %rd5;
	st.global.f32 	[%rd7], %f6;
	ret;

}


// ===== COMPILED SASS (sm_100) =====

	.target	sm_100

	.elftype	@"ET_EXEC"


//--------------------- .note.nv.tkinfo           --------------------------
	.section	.note.nv.tkinfo,"",@"SHT_NOTE"
	.sectionflags	@"SHF_NOTE_NV_TKINFO"
	.tkinfo
        /*0018*/ 	.word	0x00000002
        /*0030*/ 	.string	""
        /*0030*/ 	.string	"ptxas"
        /*0030*/ 	.string	"Cuda compilation tools, release 13.0, V13.0.88"
        /*0030*/ 	.string	"Build cuda_13.0.r13.0/compiler.36424714_0"
        /*0030*/ 	.string	"-arch sm_100 -m 64 "



//--------------------- .note.nv.cuinfo           --------------------------
	.section	.note.nv.cuinfo,"",@"SHT_NOTE"
	.sectionflags	@"SHF_NOTE_NV_CUINFO"
        /*0018*/ 	.short	0x0002
        /*001a*/ 	.short	0x0064
        /*001c*/ 	.short	0x0082
	.zero		2


//--------------------- .nv.info                  --------------------------
	.section	.nv.info,"",@"SHT_CUDA_INFO"
	.align	4


	//----- nvinfo : EIATTR_REGCOUNT
	.align		4
        /*0000*/ 	.byte	0x04, 0x2f
        /*0002*/ 	.short	(.L_1 - .L_0)
	.align		4
.L_0:
        /*0004*/ 	.word	index@(_Z17convertFp32ToFp16P6__halfPfi)
        /*0008*/ 	.word	0x0000000a


	//----- nvinfo : EIATTR_FRAME_SIZE
	.align		4
.L_1:
        /*000c*/ 	.byte	0x04, 0x11
        /*000e*/ 	.short	(.L_3 - .L_2)
	.align		4
.L_2:
        /*0010*/ 	.word	index@(_Z17convertFp32ToFp16P6__halfPfi)
        /*0014*/ 	.word	0x00000000


	//----- nvinfo : EIATTR_REGCOUNT
	.align		4
.L_3:
        /*0018*/ 	.byte	0x04, 0x2f
        /*001a*/ 	.short	(.L_5 - .L_4)
	.align		4
.L_4:
        /*001c*/ 	.word	index@(_Z15condition_equalPfS_)
        /*0020*/ 	.word	0x0000000a


	//----- nvinfo : EIATTR_FRAME_SIZE
	.align		4
.L_5:
        /*0024*/ 	.byte	0x04, 0x11
        /*0026*/ 	.short	(.L_7 - .L_6)
	.align		4
.L_6:
        /*0028*/ 	.word	index@(_Z15condition_equalPfS_)
        /*002c*/ 	.word	0x00000000


	//----- nvinfo : EIATTR_REGCOUNT
	.align		4
.L_7:
        /*0030*/ 	.byte	0x04, 0x2f
        /*0032*/ 	.short	(.L_9 - .L_8)
	.align		4
.L_8:
        /*0034*/ 	.word	index@(_Z21condition_greaterthanPfS_)
        /*0038*/ 	.word	0x0000000a


	//----- nvinfo : EIATTR_FRAME_SIZE
	.align		4
.L_9:
        /*003c*/ 	.byte	0x04, 0x11
        /*003e*/ 	.short	(.L_11 - .L_10)
	.align		4
.L_10:
        /*0040*/ 	.word	index@(_Z21condition_greaterthanPfS_)
        /*0044*/ 	.word	0x00000000


	//----- nvinfo : EIATTR_REGCOUNT
	.align		4
.L_11:
        /*0048*/ 	.byte	0x04, 0x2f
        /*004a*/ 	.short	(.L_13 - .L_12)
	.align		4
.L_12:
        /*004c*/ 	.word	index@(_Z18condition_lessthanPfS_)
        /*0050*/ 	.word	0x0000000a


	//----- nvinfo : EIATTR_FRAME_SIZE
	.align		4
.L_13:
        /*0054*/ 	.byte	0x04, 0x11
        /*0056*/ 	.short	(.L_15 - .L_14)
	.align		4
.L_14:
        /*0058*/ 	.word	index@(_Z18condition_lessthanPfS_)
        /*005c*/ 	.word	0x00000000


	//----- nvinfo : EIATTR_MIN_STACK_SIZE
	.align		4
.L_15:
        /*0060*/ 	.byte	0x04, 0x12
        /*0062*/ 	.short	(.L_17 - .L_16)
	.align		4
.L_16:
        /*0064*/ 	.word	index@(_Z18condition_lessthanPfS_)
        /*0068*/ 	.word	0x00000000


	//----- nvinfo : EIATTR_MIN_STACK_SIZE
	.align		4
.L_17:
        /*006c*/ 	.byte	0x04, 0x12
        /*006e*/ 	.short	(.L_19 - .L_18)
	.align		4
.L_18:
        /*0070*/ 	.word	index@(_Z21condition_greaterthanPfS_)
        /*0074*/ 	.word	0x00000000


	//----- nvinfo : EIATTR_MIN_STACK_SIZE
	.align		4
.L_19:
        /*0078*/ 	.byte	0x04, 0x12
        /*007a*/ 	.short	(.L_21 - .L_20)
	.align		4
.L_20:
        /*007c*/ 	.word	index@(_Z15condition_equalPfS_)
        /*0080*/ 	.word	0x00000000


	//----- nvinfo : EIATTR_MIN_STACK_SIZE
	.align		4
.L_21:
        /*0084*/ 	.byte	0x04, 0x12
        /*0086*/ 	.short	(.L_23 - .L_22)
	.align		4
.L_22:
        /*0088*/ 	.word	index@(_Z17convertFp32ToFp16P6__halfPfi)
        /*008c*/ 	.word	0x00000000
.L_23:


//--------------------- .nv.compat                --------------------------
	.section	.nv.compat,"",@"SHT_CUDA_COMPAT_INFO"
	.align	4
        /*0000*/ 	.byte	0x02, 0x09, 0x00, 0x00, 0x02, 0x02, 0x01, 0x00, 0x02, 0x05, 0x05, 0x00, 0x03, 0x07, 0x01, 0x01
        /*0010*/ 	.byte	0x02, 0x03, 0x00, 0x00, 0x02, 0x06, 0x01, 0x00, 0x04, 0x0b, 0x08, 0x00, 0x09, 0x00, 0x00, 0x00
        /*0020*/ 	.byte	0x00, 0x00, 0x00, 0x00


//--------------------- .nv.info._Z18condition_lessthanPfS_ --------------------------
	.section	.nv.info._Z18condition_lessthanPfS_,"",@"SHT_CUDA_INFO"
	.sectionflags	@""
	.align	4


	//----- nvinfo : EIATTR_CUDA_API_VERSION
	.align		4
        /*0000*/ 	.byte	0x04, 0x37
        /*0002*/ 	.short	(.L_25 - .L_24)
.L_24:
        /*0004*/ 	.word	0x00000082


	//----- nvinfo : EIATTR_KPARAM_INFO
	.align		4
.L_25:
        /*0008*/ 	.byte	0x04, 0x17
        /*000a*/ 	.short	(.L_27 - .L_26)
.L_26:
        /*000c*/ 	.word	0x00000000
        /*0010*/ 	.short	0x0001
        /*0012*/ 	.short	0x0008
        /*0014*/ 	.byte	0x00, 0xf5, 0x21, 0x00


	//----- nvinfo : EIATTR_KPARAM_INFO
	.align		4
.L_27:
        /*0018*/ 	.byte	0x04, 0x17
        /*001a*/ 	.short	(.L_29 - .L_28)
.L_28:
        /*001c*/ 	.word	0x00000000
        /*0020*/ 	.short	0x0000
        /*0022*/ 	.short	0x0000
        /*0024*/ 	.byte	0x00, 0xf5, 0x21, 0x00


	//----- nvinfo : EIATTR_SPARSE_MMA_MASK
	.align		4
.L_29:
        /*0028*/ 	.byte	0x03, 0x50
        /*002a*/ 	.short	0x0000


	//----- nvinfo : EIATTR_MAXREG_COUNT
	.align		4
        /*002c*/ 	.byte	0x03, 0x1b
        /*002e*/ 	.short	0x00ff


	//----- nvinfo : EIATTR_MERCURY_ISA_VERSION
	.align		4
        /*0030*/ 	.byte	0x03, 0x5f
        /*0032*/ 	.short	0x0101


	//----- nvinfo : EIATTR_VRC_CTA_INIT_COUNT
	.align		4
        /*0034*/ 	.byte	0x02, 0x4a
	.zero		1
	.zero		1


	//----- nvinfo : EIATTR_EXIT_INSTR_OFFSETS
	.align		4
        /*0038*/ 	.byte	0x04, 0x1c
        /*003a*/ 	.short	(.L_31 - .L_30)


	//   ....[0]....
.L_30:
        /*003c*/ 	.word	0x00000120


	//----- nvinfo : EIATTR_CBANK_PARAM_SIZE
	.align		4
.L_31:
        /*0040*/ 	.byte	0x03, 0x19
        /*0042*/ 	.short	0x0010


	//----- nvinfo : EIATTR_PARAM_CBANK
	.align		4
        /*0044*/ 	.byte	0x04, 0x0a
        /*0046*/ 	.short	(.L_33 - .L_32)
	.align		4
.L_32:
        /*0048*/ 	.word	index@(.nv.constant0._Z18condition_lessthanPfS_)
        /*004c*/ 	.short	0x0380
        /*004e*/ 	.short	0x0010


	//----- nvinfo : EIATTR_SW_WAR
	.align		4
.L_33:
        /*0050*/ 	.byte	0x04, 0x36
        /*0052*/ 	.short	(.L_35 - .L_34)
.L_34:
        /*0054*/ 	.word	0x00000008
.L_35:


//--------------------- .nv.info._Z21condition_greaterthanPfS_ --------------------------
	.section	.nv.info._Z21condition_greaterthanPfS_,"",@"SHT_CUDA_INFO"
	.sectionflags	@""
	.align	4


	//----- nvinfo : EIATTR_CUDA_API_VERSION
	.align		4
        /*0000*/ 	.byte	0x04, 0x37
        /*0002*/ 	.short	(.L_37 - .L_36)
.L_36:
        /*0004*/ 	.word	0x00000082


	//----- nvinfo : EIATTR_KPARAM_INFO
	.align		4
.L_37:
        /*0008*/ 	.byte	0x04, 0x17
        /*000a*/ 	.short	(.L_39 - .L_38)
.L_38:
        /*000c*/ 	.word	0x00000000
        /*0010*/ 	.short	0x0001
        /*0012*/ 	.short	0x0008
        /*0014*/ 	.byte	0x00, 0xf5, 0x21, 0x00


	//----- nvinfo : EIATTR_KPARAM_INFO
	.align		4
.L_39:
        /*0018*/ 	.byte	0x04, 0x17
        /*001a*/ 	.short	(.L_41 - .L_40)
.L_40:
        /*001c*/ 	.word	0x00000000
        /*0020*/ 	.short	0x0000
        /*0022*/ 	.short	0x0000
        /*0024*/ 	.byte	0x00, 0xf5, 0x21, 0x00


	//----- nvinfo : EIATTR_SPARSE_MMA_MASK
	.align		4
.L_41:
        /*0028*/ 	.byte	0x03, 0x50
        /*002a*/ 	.short	0x0000


	//----- nvinfo : EIATTR_MAXREG_COUNT
	.align		4
        /*002c*/ 	.byte	0x03, 0x1b
        /*002e*/ 	.short	0x00ff


	//----- nvinfo : EIATTR_MERCURY_ISA_VERSION
	.align		4
        /*0030*/ 	.byte	0x03, 0x5f
        /*0032*/ 	.short	0x0101


	//----- nvinfo : EIATTR_VRC_CTA_INIT_COUNT
	.align		4
        /*0034*/ 	.byte	0x02, 0x4a
	.zero		1
	.zero		1


	//----- nvinfo : EIATTR_EXIT_INSTR_OFFSETS
	.align		4
        /*0038*/ 	.byte	0x04, 0x1c
        /*003a*/ 	.short	(.L_43 - .L_42)


	//   ....[0]....
.L_42:
        /*003c*/ 	.word	0x00000120


	//----- nvinfo : EIATTR_CBANK_PARAM_SIZE
	.align		4
.L_43:
        /*0040*/ 	.byte	0x03, 0x19
        /*0042*/ 	.short	0x0010


	//----- nvinfo : EIATTR_PARAM_CBANK
	.align		4
        /*0044*/ 	.byte	0x04, 0x0a
        /*0046*/ 	.short	(.L_45 - .L_44)
	.align		4
.L_44:
        /*0048*/ 	.word	index@(.nv.constant0._Z21condition_greaterthanPfS_)
        /*004c*/ 	.short	0x0380
        /*004e*/ 	.short	0x0010


	//----- nvinfo : EIATTR_SW_WAR
	.align		4
.L_45:
        /*0050*/ 	.byte	0x04, 0x36
        /*0052*/ 	.short	(.L_47 - .L_46)
.L_46:
        /*0054*/ 	.word	0x00000008
.L_47:


//--------------------- .nv.info._Z15condition_equalPfS_ --------------------------
	.section	.nv.info._Z15condition_equalPfS_,"",@"SHT_CUDA_INFO"
	.sectionflags	@""
	.align	4


	//----- nvinfo : EIATTR_CUDA_API_VERSION
	.align		4
        /*0000*/ 	.byte	0x04, 0x37
        /*0002*/ 	.short	(.L_49 - .L_48)
.L_48:
        /*0004*/ 	.word	0x00000082


	//----- nvinfo : EIATTR_KPARAM_INFO
	.align		4
.L_49:
        /*0008*/ 	.byte	0x04, 0x17
        /*000a*/ 	.short	(.L_51 - .L_50)
.L_50:
        /*000c*/ 	.word	0x00000000
        /*0010*/ 	.short	0x0001
        /*0012*/ 	.short	0x0008
        /*0014*/ 	.byte	0x00, 0xf5, 0x21, 0x00


	//----- nvinfo : EIATTR_KPARAM_INFO
	.align		4
.L_51:
        /*0018*/ 	.byte	0x04, 0x17
        /*001a*/ 	.short	(.L_53 - .L_52)
.L_52:
        /*001c*/ 	.word	0x00000000
        /*0020*/ 	.short	0x0000
        /*0022*/ 	.short	0x0000
        /*0024*/ 	.byte	0x00, 0xf5, 0x21, 0x00


	//----- nvinfo : EIATTR_SPARSE_MMA_MASK
	.align		4
.L_53:
        /*0028*/ 	.byte	0x03, 0x50
        /*002a*/ 	.short	0x0000


	//----- nvinfo : EIATTR_MAXREG_COUNT
	.align		4
        /*002c*/ 	.byte	0x03, 0x1b
        /*002e*/ 	.short	0x00ff


	//----- nvinfo : EIATTR_MERCURY_ISA_VERSION
	.align		4
        /*0030*/ 	.byte	0x03, 0x5f
        /*0032*/ 	.short	0x0101


	//----- nvinfo : EIATTR_VRC_CTA_INIT_COUNT
	.align		4
        /*0034*/ 	.byte	0x02, 0x4a
	.zero		1
	.zero		1


	//----- nvinfo : EIATTR_EXIT_INSTR_OFFSETS
	.align		4
        /*0038*/ 	.byte	0x04, 0x1c
        /*003a*/ 	.short	(.L_55 - .L_54)


	//   ....[0]....
.L_54:
        /*003c*/ 	.word	0x00000100


	//----- nvinfo : EIATTR_CBANK_PARAM_SIZE
	.align		4
.L_55:
        /*0040*/ 	.byte	0x03, 0x19
        /*0042*/ 	.short	0x0010


	//----- nvinfo : EIATTR_PARAM_CBANK
	.align		4
        /*0044*/ 	.byte	0x04, 0x0a
        /*0046*/ 	.short	(.L_57 - .L_56)
	.align		4
.L_56:
        /*0048*/ 	.word	index@(.nv.constant0._Z15condition_equalPfS_)
        /*004c*/ 	.short	0x0380
        /*004e*/ 	.short	0x0010


	//----- nvinfo : EIATTR_SW_WAR
	.align		4
.L_57:
        /*0050*/ 	.byte	0x04, 0x36
        /*0052*/ 	.short	(.L_59 - .L_58)
.L_58:
        /*0054*/ 	.word	0x00000008
.L_59:


//--------------------- .nv.info._Z17convertFp32ToFp16P6__halfPfi --------------------------
	.section	.nv.info._Z17convertFp32ToFp16P6__halfPfi,"",@"SHT_CUDA_INFO"
	.sectionflags	@""
	.align	4


	//----- nvinfo : EIATTR_CUDA_API_VERSION
	.align		4
        /*0000*/ 	.byte	0x04, 0x37
        /*0002*/ 	.short	(.L_61 - .L_60)
.L_60:
        /*0004*/ 	.word	0x00000082


	//----- nvinfo : EIATTR_KPARAM_INFO
	.align		4
.L_61:
        /*0008*/ 	.byte	0x04, 0x17
        /*000a*/ 	.short	(.L_63 - .L_62)
.L_62:
        /*000c*/ 	.word	0x00000000
        /*0010*/ 	.short	0x0002
        /*0012*/ 	.short	0x0010
        /*0014*/ 	.byte	0x00, 0xf0, 0x11, 0x00


	//----- nvinfo : EIATTR_KPARAM_INFO
	.align		4
.L_63:
        /*0018*/ 	.byte	0x04, 0x17
        /*001a*/ 	.short	(.L_65 - .L_64)
.L_64:
        /*001c*/ 	.word	0x00000000
        /*0020*/ 	.short	0x0001
        /*0022*/ 	.short	0x0008
        /*0024*/ 	.byte	0x00, 0xf5, 0x21, 0x00


	//----- nvinfo : EIATTR_KPARAM_INFO
	.align		4
.L_65:
        /*0028*/ 	.byte	0x04, 0x17
        /*002a*/ 	.short	(.L_67 - .L_66)
.L_66:
        /*002c*/ 	.word	0x00000000
        /*0030*/ 	.short	0x0000
        /*0032*/ 	.short	0x0000
        /*0034*/ 	.byte	0x00, 0xf5, 0x21, 0x00


	//----- nvinfo : EIATTR_SPARSE_MMA_MASK
	.align		4
.L_67:
        /*0038*/ 	.byte	0x03, 0x50
        /*003a*/ 	.short	0x0000


	//----- nvinfo : EIATTR_MAXREG_COUNT
	.align		4
        /*003c*/ 	.byte	0x03, 0x1b
        /*003e*/ 	.short	0x00ff


	//----- nvinfo : EIATTR_MERCURY_ISA_VERSION
	.align		4
        /*0040*/ 	.byte	0x03, 0x5f
        /*0042*/ 	.short	0x0101


	//----- nvinfo : EIATTR_VRC_CTA_INIT_COUNT
	.align		4
        /*0044*/ 	.byte	0x02, 0x4a
	.zero		1
	.zero		1


	//----- nvinfo : EIATTR_EXIT_INSTR_OFFSETS
	.align		4
        /*0048*/ 	.byte	0x04, 0x1c
        /*004a*/ 	.short	(.L_69 - .L_68)


	//   ....[0]....
.L_68:
        /*004c*/ 	.word	0x00000070


	//   ....[1]....
        /*0050*/ 	.word	0x00000100


	//----- nvinfo : EIATTR_CBANK_PARAM_SIZE
	.align		4
.L_69:
        /*0054*/ 	.byte	0x03, 0x19
        /*0056*/ 	.short	0x0014


	//----- nvinfo : EIATTR_PARAM_CBANK
	.align		4
        /*0058*/ 	.byte	0x04, 0x0a
        /*005a*/ 	.short	(.L_71 - .L_70)
	.align		4
.L_70:
        /*005c*/ 	.word	index@(.nv.constant0._Z17convertFp32ToFp16P6__halfPfi)
        /*0060*/ 	.short	0x0380
        /*0062*/ 	.short	0x0014


	//----- nvinfo : EIATTR_SW_WAR
	.align		4
.L_71:
        /*0064*/ 	.byte	0x04, 0x36
        /*0066*/ 	.short	(.L_73 - .L_72)
.L_72:
        /*0068*/ 	.word	0x00000008
.L_73:


//--------------------- .nv.callgraph             --------------------------
	.section	.nv.callgraph,"",@"SHT_CUDA_CALLGRAPH"
	.align	4
	.sectionentsize	8
	.align		4
        /*0000*/ 	.word	0x00000000
	.align		4
        /*0004*/ 	.word	0xffffffff
	.align		4
        /*0008*/ 	.word	0x00000000
	.align		4
        /*000c*/ 	.word	0xfffffffe
	.align		4
        /*0010*/ 	.word	0x00000000
	.align		4
        /*0014*/ 	.word	0xfffffffd
	.align		4
        /*0018*/ 	.word	0x00000000
	.align		4
        /*001c*/ 	.word	0xfffffffc


//--------------------- .text._Z18condition_lessthanPfS_ --------------------------
	.section	.text._Z18condition_lessthanPfS_,"ax",@progbits
	.align	128
        .global         _Z18condition_lessthanPfS_
        .type           _Z18condition_lessthanPfS_,@function
        .size           _Z18condition_lessthanPfS_,(.L_x_4 - _Z18condition_lessthanPfS_)
        .other          _Z18condition_lessthanPfS_,@"STO_CUDA_ENTRY STV_DEFAULT"
_Z18condition_lessthanPfS_:
.text._Z18condition_lessthanPfS_:
[----:B------:R-:W-:Y:S01]  /*0000*/  LDC R1, c[0x0][0x37c] ;  /* 0x0000df00ff017b82 */ /* 0x000fe20000000800 */
[----:B------:R-:W0:Y:S07]  /*0010*/  S2R R0, SR_TID.X ;  /* 0x0000000000007919 */ /* 0x000e2e0000002100 */
[----:B------:R-:W0:Y:S01]  /*0020*/  S2UR UR6, SR_CTAID.X ;  /* 0x00000000000679c3 */ /* 0x000e220000002500 */
[----:B------:R-:W1:Y:S07]  /*0030*/  LDCU.64 UR4, c[0x0][0x358] ;  /* 0x00006b00ff0477ac */ /* 0x000e6e0008000a00 */
[----:B------:R-:W0:Y:S08]  /*0040*/  LDC R7, c[0x0][0x360] ;  /* 0x0000d800ff077b82 */ /* 0x000e300000000800 */
[----:B------:R-:W2:Y:S08]  /*0050*/  LDC.64 R2, c[0x0][0x380] ;  /* 0x0000e000ff027b82 */ /* 0x000eb00000000a00 */
[----:B------:R-:W3:Y:S01]  /*0060*/  LDC.64 R4, c[0x0][0x388] ;  /* 0x0000e200ff047b82 */ /* 0x000ee20000000a00 */
[----:B0-----:R-:W-:-:S04]  /*0070*/  IMAD R7, R7, UR6, R0 ;  /* 0x0000000607077c24 */ /* 0x001fc8000f8e0200 */
[----:B--2---:R-:W-:-:S06]  /*0080*/  IMAD.WIDE R2, R7, 0x4, R2 ;  /* 0x0000000407027825 */ /* 0x004fcc00078e0202 */
[----:B-1----:R-:W2:Y:S01]  /*0090*/  LDG.E R2, desc[UR4][R2.64] ;  /* 0x0000000402027981 */ /* 0x002ea2000c1e1900 */
[----:B---3--:R-:W-:-:S04]  /*00a0*/  IMAD.WIDE R4, R7, 0x4, R4 ;  /* 0x0000000407047825 */ /* 0x008fc800078e0204 */
[----:B--2---:R-:W-:-:S06]  /*00b0*/  FADD R0, R2, -1 ;  /* 0xbf80000002007421 */ /* 0x004fcc0000000000 */
[----:B------:R-:W0:Y:S02]  /*00c0*/  FRND.FLOOR R0, R0 ;  /* 0x0000000000007307 */ /* 0x000e240000205000 */
[----:B0-----:R-:W-:-:S06]  /*00d0*/  FADD R6, R0, -|R0| ;  /* 0xc000000000067221 */ /* 0x001fcc0000000000 */
[----:B------:R-:W0:Y:S02]  /*00e0*/  F2I.TRUNC.NTZ R6, R6 ;  /* 0x0000000600067305 */ /* 0x000e24000020f100 */
[----:B0-----:R-:W-:-:S04]  /*00f0*/  ISETP.NE.AND P0, PT, R6, RZ, PT ;  /* 0x000000ff0600720c */ /* 0x001fc80003f05270 */
[----:B------:R-:W-:-:S05]  /*0100*/  FSEL R7, RZ, 1, !P0 ;  /* 0x3f800000ff077808 */ /* 0x000fca0004000000 */
[----:B------:R-:W-:Y:S01]  /*0110*/  STG.E desc[UR4][R4.64], R7 ;  /* 0x0000000704007986 */ /* 0x000fe2000c101904 */
[----:B------:R-:W-:Y:S05]  /*0120*/  EXIT ;  /* 0x000000000000794d */ /* 0x000fea0003800000 */
.L_x_0:
[----:B------:R-:W-:-:S00]  /*0130*/  BRA `(.L_x_0) ;  /* 0xfffffffc00fc7947 */ /* 0x000fc0000383ffff */
[----:B------:R-:W-:-:S00]  /*0140*/  NOP ;  /* 0x0000000000007918 */ /* 0x000fc00000000000 */
        /* <DEDUP_REMOVED lines=11> */
.L_x_4:


//--------------------- .text._Z21condition_greaterthanPfS_ --------------------------
	.section	.text._Z21condition_greaterthanPfS_,"ax",@progbits
	.align	128
        .global         _Z21condition_greaterthanPfS_
        .type           _Z21condition_greaterthanPfS_,@function
        .size           _Z21condition_greaterthanPfS_,(.L_x_5 - _Z21condition_greaterthanPfS_)
        .other          _Z21condition_greaterthanPfS_,@"STO_CUDA_ENTRY STV_DEFAULT"
_Z21condition_greaterthanPfS_:
.text._Z21condition_greaterthanPfS_:
        /* <DEDUP_REMOVED lines=12> */
[----:B------:R-:W0:Y:S02]  /*00c0*/  FRND.CEIL R0, R0 ;  /* 0x0000000000007307 */ /* 0x000e240000209000 */
[----:B0-----:R-:W-:-:S06]  /*00d0*/  FADD R6, R0, |R0| ;  /* 0x4000000000067221 */ /* 0x001fcc0000000000 */
[----:B------:R-:W0:Y:S02]  /*00e0*/  F2I.TRUNC.NTZ R6, R6 ;  /* 0x0000000600067305 */ /* 0x000e24000020f100 */
[----:B0-----:R-:W-:-:S04]  /*00f0*/  ISETP.NE.AND P0, PT, R6, RZ, PT ;  /* 0x000000ff0600720c */ /* 0x001fc80003f05270 */
[----:B------:R-:W-:-:S05]  /*0100*/  FSEL R7, RZ, 1, !P0 ;  /* 0x3f800000ff077808 */ /* 0x000fca0004000000 */
[----:B------:R-:W-:Y:S01]  /*0110*/  STG.E desc[UR4][R4.64], R7 ;  /* 0x0000000704007986 */ /* 0x000fe2000c101904 */
[----:B------:R-:W-:Y:S05]  /*0120*/  EXIT ;  /* 0x000000000000794d */ /* 0x000fea0003800000 */
.L_x_1:
        /* <DEDUP_REMOVED lines=13> */
.L_x_5:


//--------------------- .text._Z15condition_equalPfS_ --------------------------
	.section	.text._Z15condition_equalPfS_,"ax",@progbits
	.align	128
        .global         _Z15condition_equalPfS_
        .type           _Z15condition_equalPfS_,@function
        .size           _Z15condition_equalPfS_,(.L_x_6 - _Z15condition_equalPfS_)
        .other          _Z15condition_equalPfS_,@"STO_CUDA_ENTRY STV_DEFAULT"
_Z15condition_equalPfS_:
.text._Z15condition_equalPfS_:
        /* <DEDUP_REMOVED lines=12> */
[----:B------:R-:W0:Y:S02]  /*00c0*/  F2I.CEIL.NTZ R0, |R0| ;  /* 0x4000000000007305 */ /* 0x000e24000020b100 */
[----:B0-----:R-:W-:-:S04]  /*00d0*/  ISETP.NE.AND P0, PT, R0, RZ, PT ;  /* 0x000000ff0000720c */ /* 0x001fc80003f05270 */
[----:B------:R-:W-:-:S05]  /*00e0*/  FSEL R7, RZ, 1, P0 ;  /* 0x3f800000ff077808 */ /* 0x000fca0000000000 */
[----:B------:R-:W-:Y:S01]  /*00f0*/  STG.E desc[UR4][R4.64], R7 ;  /* 0x0000000704007986 */ /* 0x000fe2000c101904 */
[----:B------:R-:W-:Y:S05]  /*0100*/  EXIT ;  /* 0x000000000000794d */ /* 0x000fea0003800000 */
.L_x_2:
        /* <DEDUP_REMOVED lines=15> */
.L_x_6:


//--------------------- .text._Z17convertFp32ToFp16P6__halfPfi --------------------------
	.section	.text._Z17convertFp32ToFp16P6__halfPfi,"ax",@progbits
	.align	128
        .global         _Z17convertFp32ToFp16P6__halfPfi
        .type           _Z17convertFp32ToFp16P6__halfPfi,@function
        .size           _Z17convertFp32ToFp16P6__halfPfi,(.L_x_7 - _Z17convertFp32ToFp16P6__halfPfi)
        .other          _Z17convertFp32ToFp16P6__halfPfi,@"STO_CUDA_ENTRY STV_DEFAULT"
_Z17convertFp32ToFp16P6__halfPfi:
.text._Z17convertFp32ToFp16P6__halfPfi:
[----:B------:R-:W-:Y:S01]  /*0000*/  LDC R1, c[0x0][0x37c] ;  /* 0x0000df00ff017b82 */ /* 0x000fe20000000800 */
[----:B------:R-:W0:Y:S01]  /*0010*/  S2R R7, SR_CTAID.X ;  /* 0x0000000000077919 */ /* 0x000e220000002500 */
[----:B------:R-:W0:Y:S01]  /*0020*/  LDCU UR4, c[0x0][0x360] ;  /* 0x00006c00ff0477ac */ /* 0x000e220008000800 */
[----:B------:R-:W0:Y:S01]  /*0030*/  S2R R0, SR_TID.X ;  /* 0x0000000000007919 */ /* 0x000e220000002100 */
[----:B------:R-:W1:Y:S01]  /*0040*/  LDCU UR5, c[0x0][0x390] ;  /* 0x00007200ff0577ac */ /* 0x000e620008000800 */
[----:B0-----:R-:W-:-:S05]  /*0050*/  IMAD R7, R7, UR4, R0 ;  /* 0x0000000407077c24 */ /* 0x001fca000f8e0200 */
[----:B-1----:R-:W-:-:S13]  /*0060*/  ISETP.GE.AND P0, PT, R7, UR5, PT ;  /* 0x0000000507007c0c */ /* 0x002fda000bf06270 */
[----:B------:R-:W-:Y:S05]  /*0070*/  @P0 EXIT ;  /* 0x000000000000094d */ /* 0x000fea0003800000 */
[----:B------:R-:W0:Y:S01]  /*0080*/  LDC.64 R4, c[0x0][0x388] ;  /* 0x0000e200ff047b82 */ /* 0x000e220000000a00 */
[----:B------:R-:W1:Y:S07]  /*0090*/  LDCU.64 UR4, c[0x0][0x358] ;  /* 0x00006b00ff0477ac */ /* 0x000e6e0008000a00 */
[----:B------:R-:W2:Y:S01]  /*00a0*/  LDC.64 R2, c[0x0][0x380] ;  /* 0x0000e000ff027b82 */ /* 0x000ea20000000a00 */
[----:B0-----:R-:W-:-:S06]  /*00b0*/  IMAD.WIDE R4, R7, 0x4, R4 ;  /* 0x0000000407047825 */ /* 0x001fcc00078e0204 */
[----:B-1----:R-:W3:Y:S01]  /*00c0*/  LDG.E R4, desc[UR4][R4.64] ;  /* 0x0000000404047981 */ /* 0x002ee2000c1e1900 */
[----:B--2---:R-:W-:Y:S01]  /*00d0*/  IMAD.WIDE R2, R7, 0x2, R2 ;  /* 0x0000000207027825 */ /* 0x004fe200078e0202 */
[----:B---3--:R-:W-:-:S05]  /*00e0*/  F2FP.F16.F32.PACK_AB R0, RZ, R4 ;  /* 0x00000004ff00723e */ /* 0x008fca00000000ff */
[----:B------:R-:W-:Y:S01]  /*00f0*/  STG.E.U16 desc[UR4][R2.64], R0 ;  /* 0x0000000002007986 */ /* 0x000fe2000c101504 */
[----:B------:R-:W-:Y:S05]  /*0100*/  EXIT ;  /* 0x000000000000794d */ /* 0x000fea0003800000 */
.L_x_3:
        /* <DEDUP_REMOVED lines=15> */
.L_x_7:


//--------------------- .nv.shared.reserved.0     --------------------------
	.section	.nv.shared.reserved.0,"aw",@nobits
	.weak		__nv_reservedSMEM_offset_0_alias
	.size		__nv_reservedSMEM_offset_0_alias, 0, 64
	.other		__nv_reservedSMEM_offset_0_alias,@"STO_CUDA_RESERVED_SHARED STV_DEFAULT"
__nv_reservedSMEM_offset_0_alias:
	.zero		0
	.zero		64


//--------------------- .nv.constant0._Z18condition_lessthanPfS_ --------------------------
	.section	.nv.constant0._Z18condition_lessthanPfS_,"a",@progbits
	.sectionflags	@""
	.align	4
.nv.constant0._Z18condition_lessthanPfS_:
	.zero		912


//--------------------- .nv.constant0._Z21condition_greaterthanPfS_ --------------------------
	.section	.nv.constant0._Z21condition_greaterthanPfS_,"a",@progbits
	.sectionflags	@""
	.align	4
.nv.constant0._Z21condition_greaterthanPfS_:
	.zero		912


//--------------------- .nv.constant0._Z15condition_equalPfS_ --------------------------
	.section	.nv.constant0._Z15condition_equalPfS_,"a",@progbits
	.sectionflags	@""
	.align	4
.nv.constant0._Z15condition_equalPfS_:
	.zero		912


//--------------------- .nv.constant0._Z17convertFp32ToFp16P6__halfPfi --------------------------
	.section	.nv.constant0._Z17convertFp32ToFp16P6__halfPfi,"a",@progbits
	.sectionflags	@""
	.align	4
.nv.constant0._Z17convertFp32ToFp16P6__halfPfi:
	.zero		916


//--------------------- SYMBOLS --------------------------

	.type		.nv.reservedSmem.offset0,@object
	.size		.nv.reservedSmem.offset0,0x4
